//
// Generated by NVIDIA NVVM Compiler
//
// Compiler Build ID: CL-36424714
// Cuda compilation tools, release 13.0, V13.0.88
// Based on NVVM 20.0.0
//

.version 9.0
.target sm_100
.address_size 64

	// .globl	_Z6kernelPiii

.visible .entry _Z6kernelPiii(
	.param .u64 .ptr .align 1 _Z6kernelPiii_param_0,
	.param .u32 _Z6kernelPiii_param_1,
	.param .u32 _Z6kernelPiii_param_2
)
{
	.reg .pred 	%p<4>;
	.reg .b32 	%r<14>;
	.reg .b64 	%rd<5>;

	ld.param.u64 	%rd1, [_Z6kernelPiii_param_0];
	ld.param.u32 	%r3, [_Z6kernelPiii_param_1];
	ld.param.u32 	%r4, [_Z6kernelPiii_param_2];
	mov.u32 	%r6, %tid.x;
	mov.u32 	%r7, %ctaid.x;
	mov.u32 	%r8, %ntid.x;
	mad.lo.s32 	%r1, %r7, %r8, %r6;
	mov.u32 	%r9, %tid.y;
	mov.u32 	%r10, %ctaid.y;
	mov.u32 	%r11, %ntid.y;
	mad.lo.s32 	%r12, %r10, %r11, %r9;
	setp.ge.u32 	%p1, %r1, %r3;
	setp.ge.u32 	%p2, %r12, %r4;
	or.pred  	%p3, %p1, %p2;
	@%p3 bra 	$L__BB0_2;
	cvta.to.global.u64 	%rd2, %rd1;
	mad.lo.s32 	%r13, %r3, %r1, %r12;
	mul.wide.u32 	%rd3, %r13, 4;
	add.s64 	%rd4, %rd2, %rd3;
	st.global.u32 	[%rd4], %r13;
$L__BB0_2:
	ret;

}


// ===== COMPILED SASS (sm_100) =====

	.target	sm_100

	.elftype	@"ET_EXEC"


//--------------------- .note.nv.tkinfo           --------------------------
	.section	.note.nv.tkinfo,"",@"SHT_NOTE"
	.sectionflags	@"SHF_NOTE_NV_TKINFO"
	.tkinfo
        /*0018*/ 	.word	0x00000002
        /*0030*/ 	.string	""
        /*0030*/ 	.string	"ptxas"
        /*0030*/ 	.string	"Cuda compilation tools, release 13.0, V13.0.88"
        /*0030*/ 	.string	"Build cuda_13.0.r13.0/compiler.36424714_0"
        /*0030*/ 	.string	"-arch sm_100 -m 64 "



//--------------------- .note.nv.cuinfo           --------------------------
	.section	.note.nv.cuinfo,"",@"SHT_NOTE"
	.sectionflags	@"SHF_NOTE_NV_CUINFO"
        /*0018*/ 	.short	0x0002
        /*001a*/ 	.short	0x0064
        /*001c*/ 	.short	0x0082
	.zero		2


//--------------------- .nv.info                  --------------------------
	.section	.nv.info,"",@"SHT_CUDA_INFO"
	.align	4


	//----- nvinfo : EIATTR_REGCOUNT
	.align		4
        /*0000*/ 	.byte	0x04, 0x2f
        /*0002*/ 	.short	(.L_1 - .L_0)
	.align		4
.L_0:
        /*0004*/ 	.word	index@(_Z6kernelPiii)
        /*0008*/ 	.word	0x00000008


	//----- nvinfo : EIATTR_FRAME_SIZE
	.align		4
.L_1:
        /*000c*/ 	.byte	0x04, 0x11
        /*000e*/ 	.short	(.L_3 - .L_2)
	.align		4
.L_2:
        /*0010*/ 	.word	index@(_Z6kernelPiii)
        /*0014*/ 	.word	0x00000000


	//----- nvinfo : EIATTR_MIN_STACK_SIZE
	.align		4
.L_3:
        /*0018*/ 	.byte	0x04, 0x12
        /*001a*/ 	.short	(.L_5 - .L_4)
	.align		4
.L_4:
        /*001c*/ 	.word	index@(_Z6kernelPiii)
        /*0020*/ 	.word	0x00000000
.L_5:


//--------------------- .nv.compat                --------------------------
	.section	.nv.compat,"",@"SHT_CUDA_COMPAT_INFO"
	.align	4
        /*0000*/ 	.byte	0x02, 0x09, 0x00, 0x00, 0x02, 0x02, 0x01, 0x00, 0x02, 0x05, 0x05, 0x00, 0x03, 0x07, 0x01, 0x01
        /*0010*/ 	.byte	0x02, 0x03, 0x00, 0x00, 0x02, 0x06, 0x01, 0x00, 0x04, 0x0b, 0x08, 0x00, 0x09, 0x00, 0x00, 0x00
        /*0020*/ 	.byte	0x00, 0x00, 0x00, 0x00


//--------------------- .nv.info._Z6kernelPiii    --------------------------
	.section	.nv.info._Z6kernelPiii,"",@"SHT_CUDA_INFO"
	.sectionflags	@""
	.align	4


	//----- nvinfo : EIATTR_CUDA_API_VERSION
	.align		4
        /*0000*/ 	.byte	0x04, 0x37
        /*0002*/ 	.short	(.L_7 - .L_6)
.L_6:
        /*0004*/ 	.word	0x00000082


	//----- nvinfo : EIATTR_KPARAM_INFO
	.align		4
.L_7:
        /*0008*/ 	.byte	0x04, 0x17
        /*000a*/ 	.short	(.L_9 - .L_8)
.L_8:
        /*000c*/ 	.word	0x00000000
        /*0010*/ 	.short	0x0002
        /*0012*/ 	.short	0x000c
        /*0014*/ 	.byte	0x00, 0xf0, 0x11, 0x00


	//----- nvinfo : EIATTR_KPARAM_INFO
	.align		4
.L_9:
        /*0018*/ 	.byte	0x04, 0x17
        /*001a*/ 	.short	(.L_11 - .L_10)
.L_10:
        /*001c*/ 	.word	0x00000000
        /*0020*/ 	.short	0x0001
        /*0022*/ 	.short	0x0008
        /*0024*/ 	.byte	0x00, 0xf0, 0x11, 0x00


	//----- nvinfo : EIATTR_KPARAM_INFO
	.align		4
.L_11:
        /*0028*/ 	.byte	0x04, 0x17
        /*002a*/ 	.short	(.L_13 - .L_12)
.L_12:
        /*002c*/ 	.word	0x00000000
        /*0030*/ 	.short	0x0000
        /*0032*/ 	.short	0x0000
        /*0034*/ 	.byte	0x00, 0xf5, 0x21, 0x00


	//----- nvinfo : EIATTR_SPARSE_MMA_MASK
	.align		4
.L_13:
        /*0038*/ 	.byte	0x03, 0x50
        /*003a*/ 	.short	0x0000


	//----- nvinfo : EIATTR_MAXREG_COUNT
	.align		4
        /*003c*/ 	.byte	0x03, 0x1b
        /*003e*/ 	.short	0x00ff


	//----- nvinfo : EIATTR_MERCURY_ISA_VERSION
	.align		4
        /*0040*/ 	.byte	0x03, 0x5f
        /*0042*/ 	.short	0x0101


	//----- nvinfo : EIATTR_VRC_CTA_INIT_COUNT
	.align		4
        /*0044*/ 	.byte	0x02, 0x4a
	.zero		1
	.zero		1


	//----- nvinfo : EIATTR_EXIT_INSTR_OFFSETS
	.align		4
        /*0048*/ 	.byte	0x04, 0x1c
        /*004a*/ 	.short	(.L_15 - .L_14)


	//   ....[0]....
.L_14:
        /*004c*/ 	.word	0x000000c0


	//   ....[1]....
        /*0050*/ 	.word	0x00000120


	//----- nvinfo : EIATTR_CBANK_PARAM_SIZE
	.align		4
.L_15:
        /*0054*/ 	.byte	0x03, 0x19
        /*0056*/ 	.short	0x0010


	//----- nvinfo : EIATTR_PARAM_CBANK
	.align		4
        /*0058*/ 	.byte	0x04, 0x0a
        /*005a*/ 	.short	(.L_17 - .L_16)
	.align		4
.L_16:
        /*005c*/ 	.word	index@(.nv.constant0._Z6kernelPiii)
        /*0060*/ 	.short	0x0380
        /*0062*/ 	.short	0x0010


	//----- nvinfo : EIATTR_SW_WAR
	.align		4
.L_17:
        /*0064*/ 	.byte	0x04, 0x36
        /*0066*/ 	.short	(.L_19 - .L_18)
.L_18:
        /*0068*/ 	.word	0x00000008
.L_19:


//--------------------- .nv.callgraph             --------------------------
	.section	.nv.callgraph,"",@"SHT_CUDA_CALLGRAPH"
	.align	4
	.sectionentsize	8
	.align		4
        /*0000*/ 	.word	0x00000000
	.align		4
        /*0004*/ 	.word	0xffffffff
	.align		4
        /*0008*/ 	.word	0x00000000
	.align		4
        /*000c*/ 	.word	0xfffffffe
	.align		4
        /*0010*/ 	.word	0x00000000
	.align		4
        /*0014*/ 	.word	0xfffffffd
	.align		4
        /*0018*/ 	.word	0x00000000
	.align		4
        /*001c*/ 	.word	0xfffffffc


//--------------------- .text._Z6kernelPiii       --------------------------
	.section	.text._Z6kernelPiii,"ax",@progbits
	.align	128
        .global         _Z6kernelPiii
        .type           _Z6kernelPiii,@function
        .size           _Z6kernelPiii,(.L_x_1 - _Z6kernelPiii)
        .other          _Z6kernelPiii,@"STO_CUDA_ENTRY STV_DEFAULT"
_Z6kernelPiii:
.text._Z6kernelPiii:
[----:B------:R-:W-:Y:S01]  /*0000*/  LDC R1, c[0x0][0x37c] ;  /* 0x0000df00ff017b82 */ /* 0x000fe20000000800 */
[----:B------:R-:W0:Y:S07]  /*0010*/  S2R R5, SR_TID.Y ;  /* 0x0000000000057919 */ /* 0x000e2e0000002200 */
[----:B------:R-:W1:Y:S01]  /*0020*/  LDC R3, c[0x0][0x360] ;  /* 0x0000d800ff037b82 */ /* 0x000e620000000800 */
[----:B------:R-:W2:Y:S01]  /*0030*/  LDCU.64 UR6, c[0x0][0x388] ;  /* 0x00007100ff0677ac */ /* 0x000ea20008000a00 */
[----:B------:R-:W1:Y:S06]  /*0040*/  S2R R0, SR_TID.X ;  /* 0x0000000000007919 */ /* 0x000e6c0000002100 */
[----:B------:R-:W0:Y:S08]  /*0050*/  S2UR UR5, SR_CTAID.Y ;  /* 0x00000000000579c3 */ /* 0x000e300000002600 */
[----:B------:R-:W0:Y:S08]  /*0060*/  LDC R2, c[0x0][0x364] ;  /* 0x0000d900ff027b82 */ /* 0x000e300000000800 */
[----:B------:R-:W1:Y:S01]  /*0070*/  S2UR UR4, SR_CTAID.X ;  /* 0x00000000000479c3 */ /* 0x000e620000002500 */
[----:B0-----:R-:W-:-:S05]  /*0080*/  IMAD R5, R2, UR5, R5 ;  /* 0x0000000502057c24 */ /* 0x001fca000f8e0205 */
[----:B--2---:R-:W-:Y:S01]  /*0090*/  ISETP.GE.U32.AND P0, PT, R5, UR7, PT ;  /* 0x0000000705007c0c */ /* 0x004fe2000bf06070 */
[----:B-1----:R-:W-:-:S05]  /*00a0*/  IMAD R0, R3, UR4, R0 ;  /* 0x0000000403007c24 */ /* 0x002fca000f8e0200 */
[----:B------:R-:W-:-:S13]  /*00b0*/  ISETP.GE.U32.OR P0, PT, R0, UR6, P0 ;  /* 0x0000000600007c0c */ /* 0x000fda0008706470 */
[----:B------:R-:W-:Y:S05]  /*00c0*/  @P0 EXIT ;  /* 0x000000000000094d */ /* 0x000fea0003800000 */
[----:B------:R-:W0:Y:S01]  /*00d0*/  LDC.64 R2, c[0x0][0x380] ;  /* 0x0000e000ff027b82 */ /* 0x000e220000000a00 */
[----:B------:R-:W1:Y:S01]  /*00e0*/  LDCU.64 UR4, c[0x0][0x358] ;  /* 0x00006b00ff0477ac */ /* 0x000e620008000a00 */
[----:B------:R-:W-:-:S04]  /*00f0*/  IMAD R5, R0, UR6, R5 ;  /* 0x0000000600057c24 */ /* 0x000fc8000f8e0205 */
[----:B0-----:R-:W-:-:S05]  /*0100*/  IMAD.WIDE.U32 R2, R5, 0x4, R2 ;  /* 0x0000000405027825 */ /* 0x001fca00078e0002 */
[----:B-1----:R-:W-:Y:S01]  /*0110*/  STG.E desc[UR4][R2.64], R5 ;  /* 0x0000000502007986 */ /* 0x002fe2000c101904 */
[----:B------:R-:W-:Y:S05]  /*0120*/  EXIT ;  /* 0x000000000000794d */ /* 0x000fea0003800000 */
.L_x_0:
[----:B------:R-:W-:-:S00]  /*0130*/  BRA `(.L_x_0) ;  /* 0xfffffffc00fc7947 */ /* 0x000fc0000383ffff */
[----:B------:R-:W-:-:S00]  /*0140*/  NOP ;  /* 0x0000000000007918 */ /* 0x000fc00000000000 */
        /* <DEDUP_REMOVED lines=11> */
.L_x_1:


//--------------------- .nv.shared.reserved.0     --------------------------
	.section	.nv.shared.reserved.0,"aw",@nobits
	.weak		__nv_reservedSMEM_offset_0_alias
	.size		__nv_reservedSMEM_offset_0_alias, 0, 64
	.other		__nv_reservedSMEM_offset_0_alias,@"STO_CUDA_RESERVED_SHARED STV_DEFAULT"
__nv_reservedSMEM_offset_0_alias:
	.zero		0
	.zero		64


//--------------------- .nv.constant0._Z6kernelPiii --------------------------
	.section	.nv.constant0._Z6kernelPiii,"a",@progbits
	.sectionflags	@""
	.align	4
.nv.constant0._Z6kernelPiii:
	.zero		912


//--------------------- SYMBOLS --------------------------

	.type		.nv.reservedSmem.offset0,@object
	.size		.nv.reservedSmem.offset0,0x4
